//
// Generated by NVIDIA NVVM Compiler
//
// Compiler Build ID: CL-36424714
// Cuda compilation tools, release 13.0, V13.0.88
// Based on NVVM 20.0.0
//

.version 9.0
.target sm_100
.address_size 64

	// .globl	_Z9MatrixMulPfS_S_i
// _ZZ14MatrixMulSharePfS_S_iE3Mds has been demoted
// _ZZ14MatrixMulSharePfS_S_iE3Nds has been demoted

.visible .entry _Z9MatrixMulPfS_S_i(
	.param .u64 .ptr .align 1 _Z9MatrixMulPfS_S_i_param_0,
	.param .u64 .ptr .align 1 _Z9MatrixMulPfS_S_i_param_1,
	.param .u64 .ptr .align 1 _Z9MatrixMulPfS_S_i_param_2,
	.param .u32 _Z9MatrixMulPfS_S_i_param_3
)
{
	.reg .pred 	%p<10>;
	.reg .b32 	%r<40>;
	.reg .b32 	%f<55>;
	.reg .b64 	%rd<66>;

	ld.param.u64 	%rd15, [_Z9MatrixMulPfS_S_i_param_0];
	ld.param.u64 	%rd16, [_Z9MatrixMulPfS_S_i_param_1];
	ld.param.u64 	%rd14, [_Z9MatrixMulPfS_S_i_param_2];
	ld.param.u32 	%r16, [_Z9MatrixMulPfS_S_i_param_3];
	cvta.to.global.u64 	%rd1, %rd16;
	cvta.to.global.u64 	%rd2, %rd15;
	mov.u32 	%r17, %ctaid.x;
	shl.b32 	%r18, %r17, 4;
	mov.u32 	%r19, %tid.x;
	add.s32 	%r1, %r18, %r19;
	setp.lt.s32 	%p1, %r16, 1;
	@%p1 bra 	$L__BB0_12;
	cvta.to.global.u64 	%rd17, %rd14;
	mov.u32 	%r21, %tid.y;
	mov.u32 	%r22, %ctaid.y;
	shl.b32 	%r23, %r22, 4;
	add.s32 	%r24, %r23, %r21;
	mul.lo.s32 	%r2, %r16, %r24;
	add.s32 	%r25, %r2, %r1;
	mul.wide.s32 	%rd18, %r25, 4;
	add.s64 	%rd3, %rd17, %rd18;
	ld.global.f32 	%f52, [%rd3];
	and.b32  	%r3, %r16, 7;
	setp.lt.u32 	%p2, %r16, 8;
	mov.b32 	%r38, 0;
	@%p2 bra 	$L__BB0_4;
	and.b32  	%r26, %r16, 2147483640;
	neg.s32 	%r36, %r26;
	mul.wide.u32 	%rd19, %r16, 4;
	add.s64 	%rd4, %rd1, %rd19;
	mul.wide.u32 	%rd20, %r16, 8;
	add.s64 	%rd5, %rd1, %rd20;
	mul.wide.u32 	%rd21, %r16, 12;
	add.s64 	%rd6, %rd1, %rd21;
	mul.wide.u32 	%rd22, %r16, 16;
	add.s64 	%rd7, %rd1, %rd22;
	mul.wide.u32 	%rd23, %r16, 20;
	add.s64 	%rd8, %rd1, %rd23;
	mul.wide.u32 	%rd24, %r16, 24;
	add.s64 	%rd9, %rd1, %rd24;
	mul.wide.u32 	%rd25, %r16, 28;
	add.s64 	%rd10, %rd1, %rd25;
	mul.wide.u32 	%rd26, %r2, 4;
	add.s64 	%rd27, %rd26, %rd2;
	add.s64 	%rd65, %rd27, 16;
	mov.u32 	%r35, %r1;
$L__BB0_3:
	.pragma "nounroll";
	and.b32  	%r38, %r16, 2147483640;
	mul.wide.s32 	%rd28, %r35, 4;
	add.s64 	%rd29, %rd4, %rd28;
	add.s64 	%rd30, %rd5, %rd28;
	add.s64 	%rd31, %rd6, %rd28;
	add.s64 	%rd32, %rd7, %rd28;
	add.s64 	%rd33, %rd8, %rd28;
	add.s64 	%rd34, %rd9, %rd28;
	add.s64 	%rd35, %rd10, %rd28;
	add.s64 	%rd36, %rd1, %rd28;
	ld.global.f32 	%f9, [%rd65+-16];
	ld.global.f32 	%f10, [%rd36];
	fma.rn.f32 	%f11, %f9, %f10, %f52;
	st.global.f32 	[%rd3], %f11;
	ld.global.f32 	%f12, [%rd65+-12];
	ld.global.f32 	%f13, [%rd29];
	fma.rn.f32 	%f14, %f12, %f13, %f11;
	st.global.f32 	[%rd3], %f14;
	ld.global.f32 	%f15, [%rd65+-8];
	ld.global.f32 	%f16, [%rd30];
	fma.rn.f32 	%f17, %f15, %f16, %f14;
	st.global.f32 	[%rd3], %f17;
	ld.global.f32 	%f18, [%rd65+-4];
	ld.global.f32 	%f19, [%rd31];
	fma.rn.f32 	%f20, %f18, %f19, %f17;
	st.global.f32 	[%rd3], %f20;
	ld.global.f32 	%f21, [%rd65];
	ld.global.f32 	%f22, [%rd32];
	fma.rn.f32 	%f23, %f21, %f22, %f20;
	st.global.f32 	[%rd3], %f23;
	ld.global.f32 	%f24, [%rd65+4];
	ld.global.f32 	%f25, [%rd33];
	fma.rn.f32 	%f26, %f24, %f25, %f23;
	st.global.f32 	[%rd3], %f26;
	ld.global.f32 	%f27, [%rd65+8];
	ld.global.f32 	%f28, [%rd34];
	fma.rn.f32 	%f29, %f27, %f28, %f26;
	st.global.f32 	[%rd3], %f29;
	ld.global.f32 	%f30, [%rd65+12];
	ld.global.f32 	%f31, [%rd35];
	fma.rn.f32 	%f52, %f30, %f31, %f29;
	st.global.f32 	[%rd3], %f52;
	add.s32 	%r36, %r36, 8;
	shl.b32 	%r27, %r16, 3;
	add.s32 	%r35, %r35, %r27;
	add.s64 	%rd65, %rd65, 32;
	setp.ne.s32 	%p3, %r36, 0;
	@%p3 bra 	$L__BB0_3;
$L__BB0_4:
	setp.eq.s32 	%p4, %r3, 0;
	@%p4 bra 	$L__BB0_12;
	and.b32  	%r11, %r16, 3;
	setp.lt.u32 	%p5, %r3, 4;
	@%p5 bra 	$L__BB0_7;
	add.s32 	%r28, %r38, %r2;
	mul.wide.u32 	%rd37, %r28, 4;
	add.s64 	%rd38, %rd2, %rd37;
	ld.global.f32 	%f32, [%rd38];
	mad.lo.s32 	%r29, %r38, %r16, %r1;
	mul.wide.s32 	%rd39, %r29, 4;
	add.s64 	%rd40, %rd1, %rd39;
	ld.global.f32 	%f33, [%rd40];
	fma.rn.f32 	%f34, %f32, %f33, %f52;
	st.global.f32 	[%rd3], %f34;
	cvt.u64.u32 	%rd41, %r2;
	cvt.u64.u32 	%rd42, %r38;
	add.s64 	%rd43, %rd42, %rd41;
	shl.b64 	%rd44, %rd43, 2;
	add.s64 	%rd45, %rd2, %rd44;
	ld.global.f32 	%f35, [%rd45+4];
	mul.wide.u32 	%rd46, %r16, 4;
	add.s64 	%rd47, %rd40, %rd46;
	ld.global.f32 	%f36, [%rd47];
	fma.rn.f32 	%f37, %f35, %f36, %f34;
	st.global.f32 	[%rd3], %f37;
	ld.global.f32 	%f38, [%rd45+8];
	add.s64 	%rd48, %rd47, %rd46;
	ld.global.f32 	%f39, [%rd48];
	fma.rn.f32 	%f40, %f38, %f39, %f37;
	st.global.f32 	[%rd3], %f40;
	ld.global.f32 	%f41, [%rd45+12];
	add.s64 	%rd49, %rd48, %rd46;
	ld.global.f32 	%f42, [%rd49];
	fma.rn.f32 	%f52, %f41, %f42, %f40;
	st.global.f32 	[%rd3], %f52;
	add.s32 	%r38, %r38, 4;
$L__BB0_7:
	setp.eq.s32 	%p6, %r11, 0;
	@%p6 bra 	$L__BB0_12;
	setp.eq.s32 	%p7, %r11, 1;
	@%p7 bra 	$L__BB0_10;
	add.s32 	%r30, %r38, %r2;
	mul.wide.u32 	%rd50, %r30, 4;
	add.s64 	%rd51, %rd2, %rd50;
	ld.global.f32 	%f43, [%rd51];
	mad.lo.s32 	%r31, %r38, %r16, %r1;
	mul.wide.s32 	%rd52, %r31, 4;
	add.s64 	%rd53, %rd1, %rd52;
	ld.global.f32 	%f44, [%rd53];
	fma.rn.f32 	%f45, %f43, %f44, %f52;
	st.global.f32 	[%rd3], %f45;
	cvt.u64.u32 	%rd54, %r2;
	cvt.u64.u32 	%rd55, %r38;
	add.s64 	%rd56, %rd55, %rd54;
	shl.b64 	%rd57, %rd56, 2;
	add.s64 	%rd58, %rd2, %rd57;
	ld.global.f32 	%f46, [%rd58+4];
	mul.wide.u32 	%rd59, %r16, 4;
	add.s64 	%rd60, %rd53, %rd59;
	ld.global.f32 	%f47, [%rd60];
	fma.rn.f32 	%f52, %f46, %f47, %f45;
	st.global.f32 	[%rd3], %f52;
	add.s32 	%r38, %r38, 2;
$L__BB0_10:
	and.b32  	%r32, %r16, 1;
	setp.eq.b32 	%p8, %r32, 1;
	not.pred 	%p9, %p8;
	@%p9 bra 	$L__BB0_12;
	add.s32 	%r33, %r38, %r2;
	mul.wide.u32 	%rd61, %r33, 4;
	add.s64 	%rd62, %rd2, %rd61;
	ld.global.f32 	%f48, [%rd62];
	mad.lo.s32 	%r34, %r38, %r16, %r1;
	mul.wide.s32 	%rd63, %r34, 4;
	add.s64 	%rd64, %rd1, %rd63;
	ld.global.f32 	%f49, [%rd64];
	fma.rn.f32 	%f50, %f48, %f49, %f52;
	st.global.f32 	[%rd3], %f50;
$L__BB0_12:
	ret;

}
	// .globl	_Z14MatrixMulSharePfS_S_i
.visible .entry _Z14MatrixMulSharePfS_S_i(
	.param .u64 .ptr .align 1 _Z14MatrixMulSharePfS_S_i_param_0,
	.param .u64 .ptr .align 1 _Z14MatrixMulSharePfS_S_i_param_1,
	.param .u64 .ptr .align 1 _Z14MatrixMulSharePfS_S_i_param_2,
	.param .u32 _Z14MatrixMulSharePfS_S_i_param_3
)
{
	.reg .pred 	%p<3>;
	.reg .b32 	%r<58>;
	.reg .b32 	%f<87>;
	.reg .b64 	%rd<13>;
	// demoted variable
	.shared .align 4 .b8 _ZZ14MatrixMulSharePfS_S_iE3Mds[1024];
	// demoted variable
	.shared .align 4 .b8 _ZZ14MatrixMulSharePfS_S_iE3Nds[1024];
	ld.param.u64 	%rd3, [_Z14MatrixMulSharePfS_S_i_param_0];
	ld.param.u64 	%rd4, [_Z14MatrixMulSharePfS_S_i_param_1];
	ld.param.u64 	%rd5, [_Z14MatrixMulSharePfS_S_i_param_2];
	ld.param.u32 	%r21, [_Z14MatrixMulSharePfS_S_i_param_3];
	mov.u32 	%r22, %ctaid.x;
	shl.b32 	%r1, %r22, 4;
	mov.u32 	%r2, %tid.x;
	mov.u32 	%r23, %ctaid.y;
	shl.b32 	%r24, %r23, 4;
	mov.u32 	%r3, %tid.y;
	add.s32 	%r4, %r24, %r3;
	setp.lt.s32 	%p1, %r21, 16;
	mov.f32 	%f86, 0f00000000;
	@%p1 bra 	$L__BB1_4;
	shl.b32 	%r26, %r3, 6;
	mov.u32 	%r27, _ZZ14MatrixMulSharePfS_S_iE3Mds;
	add.s32 	%r28, %r27, %r26;
	shl.b32 	%r29, %r2, 2;
	add.s32 	%r5, %r28, %r29;
	mov.u32 	%r30, _ZZ14MatrixMulSharePfS_S_iE3Nds;
	add.s32 	%r6, %r30, %r26;
	add.s32 	%r7, %r6, %r29;
	shl.b32 	%r31, %r2, 6;
	add.s32 	%r8, %r27, %r31;
	shr.s32 	%r32, %r21, 31;
	shr.u32 	%r33, %r32, 28;
	add.s32 	%r34, %r21, %r33;
	shr.s32 	%r35, %r34, 4;
	neg.s32 	%r56, %r35;
	mad.lo.s32 	%r55, %r21, %r4, %r2;
	mad.lo.s32 	%r36, %r3, %r21, %r2;
	add.s32 	%r54, %r36, %r1;
	shl.b32 	%r12, %r21, 4;
	cvta.to.global.u64 	%rd1, %rd3;
	cvta.to.global.u64 	%rd2, %rd4;
	mov.b32 	%r57, 0;
$L__BB1_2:
	mul.wide.u32 	%rd6, %r55, 4;
	add.s64 	%rd7, %rd1, %rd6;
	ld.global.f32 	%f4, [%rd7];
	st.shared.f32 	[%r5], %f4;
	mul.wide.u32 	%rd8, %r54, 4;
	add.s64 	%rd9, %rd2, %rd8;
	ld.global.f32 	%f5, [%rd9];
	st.shared.f32 	[%r7], %f5;
	bar.sync 	0;
	ld.shared.f32 	%f6, [%r8];
	ld.shared.f32 	%f7, [%r6];
	add.f32 	%f8, %f6, %f7;
	cvt.rn.f32.s32 	%f9, %r57;
	add.f32 	%f10, %f8, %f9;
	cvt.rzi.s32.f32 	%r37, %f10;
	ld.shared.f32 	%f11, [%r8+4];
	ld.shared.f32 	%f12, [%r6+4];
	add.f32 	%f13, %f11, %f12;
	cvt.rn.f32.s32 	%f14, %r37;
	add.f32 	%f15, %f13, %f14;
	cvt.rzi.s32.f32 	%r38, %f15;
	ld.shared.f32 	%f16, [%r8+8];
	ld.shared.f32 	%f17, [%r6+8];
	add.f32 	%f18, %f16, %f17;
	cvt.rn.f32.s32 	%f19, %r38;
	add.f32 	%f20, %f18, %f19;
	cvt.rzi.s32.f32 	%r39, %f20;
	ld.shared.f32 	%f21, [%r8+12];
	ld.shared.f32 	%f22, [%r6+12];
	add.f32 	%f23, %f21, %f22;
	cvt.rn.f32.s32 	%f24, %r39;
	add.f32 	%f25, %f23, %f24;
	cvt.rzi.s32.f32 	%r40, %f25;
	ld.shared.f32 	%f26, [%r8+16];
	ld.shared.f32 	%f27, [%r6+16];
	add.f32 	%f28, %f26, %f27;
	cvt.rn.f32.s32 	%f29, %r40;
	add.f32 	%f30, %f28, %f29;
	cvt.rzi.s32.f32 	%r41, %f30;
	ld.shared.f32 	%f31, [%r8+20];
	ld.shared.f32 	%f32, [%r6+20];
	add.f32 	%f33, %f31, %f32;
	cvt.rn.f32.s32 	%f34, %r41;
	add.f32 	%f35, %f33, %f34;
	cvt.rzi.s32.f32 	%r42, %f35;
	ld.shared.f32 	%f36, [%r8+24];
	ld.shared.f32 	%f37, [%r6+24];
	add.f32 	%f38, %f36, %f37;
	cvt.rn.f32.s32 	%f39, %r42;
	add.f32 	%f40, %f38, %f39;
	cvt.rzi.s32.f32 	%r43, %f40;
	ld.shared.f32 	%f41, [%r8+28];
	ld.shared.f32 	%f42, [%r6+28];
	add.f32 	%f43, %f41, %f42;
	cvt.rn.f32.s32 	%f44, %r43;
	add.f32 	%f45, %f43, %f44;
	cvt.rzi.s32.f32 	%r44, %f45;
	ld.shared.f32 	%f46, [%r8+32];
	ld.shared.f32 	%f47, [%r6+32];
	add.f32 	%f48, %f46, %f47;
	cvt.rn.f32.s32 	%f49, %r44;
	add.f32 	%f50, %f48, %f49;
	cvt.rzi.s32.f32 	%r45, %f50;
	ld.shared.f32 	%f51, [%r8+36];
	ld.shared.f32 	%f52, [%r6+36];
	add.f32 	%f53, %f51, %f52;
	cvt.rn.f32.s32 	%f54, %r45;
	add.f32 	%f55, %f53, %f54;
	cvt.rzi.s32.f32 	%r46, %f55;
	ld.shared.f32 	%f56, [%r8+40];
	ld.shared.f32 	%f57, [%r6+40];
	add.f32 	%f58, %f56, %f57;
	cvt.rn.f32.s32 	%f59, %r46;
	add.f32 	%f60, %f58, %f59;
	cvt.rzi.s32.f32 	%r47, %f60;
	ld.shared.f32 	%f61, [%r8+44];
	ld.shared.f32 	%f62, [%r6+44];
	add.f32 	%f63, %f61, %f62;
	cvt.rn.f32.s32 	%f64, %r47;
	add.f32 	%f65, %f63, %f64;
	cvt.rzi.s32.f32 	%r48, %f65;
	ld.shared.f32 	%f66, [%r8+48];
	ld.shared.f32 	%f67, [%r6+48];
	add.f32 	%f68, %f66, %f67;
	cvt.rn.f32.s32 	%f69, %r48;
	add.f32 	%f70, %f68, %f69;
	cvt.rzi.s32.f32 	%r49, %f70;
	ld.shared.f32 	%f71, [%r8+52];
	ld.shared.f32 	%f72, [%r6+52];
	add.f32 	%f73, %f71, %f72;
	cvt.rn.f32.s32 	%f74, %r49;
	add.f32 	%f75, %f73, %f74;
	cvt.rzi.s32.f32 	%r50, %f75;
	ld.shared.f32 	%f76, [%r8+56];
	ld.shared.f32 	%f77, [%r6+56];
	add.f32 	%f78, %f76, %f77;
	cvt.rn.f32.s32 	%f79, %r50;
	add.f32 	%f80, %f78, %f79;
	cvt.rzi.s32.f32 	%r51, %f80;
	ld.shared.f32 	%f81, [%r8+60];
	ld.shared.f32 	%f82, [%r6+60];
	add.f32 	%f83, %f81, %f82;
	cvt.rn.f32.s32 	%f84, %r51;
	add.f32 	%f85, %f83, %f84;
	cvt.rzi.s32.f32 	%r57, %f85;
	bar.sync 	0;
	add.s32 	%r56, %r56, 1;
	setp.ne.s32 	%p2, %r56, 0;
	add.s32 	%r55, %r55, 16;
	add.s32 	%r54, %r54, %r12;
	@%p2 bra 	$L__BB1_2;
	cvt.rn.f32.s32 	%f86, %r57;
$L__BB1_4:
	cvta.to.global.u64 	%rd10, %rd5;
	add.s32 	%r52, %r1, %r2;
	mad.lo.s32 	%r53, %r21, %r4, %r52;
	mul.wide.s32 	%rd11, %r53, 4;
	add.s64 	%rd12, %rd10, %rd11;
	st.global.f32 	[%rd12], %f86;
	ret;

}


// ===== COMPILED SASS (sm_100) =====

	.target	sm_100

	.elftype	@"ET_EXEC"


//--------------------- .note.nv.tkinfo           --------------------------
	.section	.note.nv.tkinfo,"",@"SHT_NOTE"
	.sectionflags	@"SHF_NOTE_NV_TKINFO"
	.tkinfo
        /*0018*/ 	.word	0x00000002
        /*0030*/ 	.string	""
        /*0030*/ 	.string	"ptxas"
        /*0030*/ 	.string	"Cuda compilation tools, release 13.0, V13.0.88"
        /*0030*/ 	.string	"Build cuda_13.0.r13.0/compiler.36424714_0"
        /*0030*/ 	.string	"-arch sm_100 -m 64 "



//--------------------- .note.nv.cuinfo           --------------------------
	.section	.note.nv.cuinfo,"",@"SHT_NOTE"
	.sectionflags	@"SHF_NOTE_NV_CUINFO"
        /*0018*/ 	.short	0x0002
        /*001a*/ 	.short	0x0064
        /*001c*/ 	.short	0x0082
	.zero		2


//--------------------- .nv.info                  --------------------------
	.section	.nv.info,"",@"SHT_CUDA_INFO"
	.align	4


	//----- nvinfo : EIATTR_REGCOUNT
	.align		4
        /*0000*/ 	.byte	0x04, 0x2f
        /*0002*/ 	.short	(.L_1 - .L_0)
	.align		4
.L_0:
        /*0004*/ 	.word	index@(_Z9MatrixMulPfS_S_i)
        /*0008*/ 	.word	0x00000018


	//----- nvinfo : EIATTR_FRAME_SIZE
	.align		4
.L_1:
        /*000c*/ 	.byte	0x04, 0x11
        /*000e*/ 	.short	(.L_3 - .L_2)
	.align		4
.L_2:
        /*0010*/ 	.word	index@(_Z9MatrixMulPfS_S_i)
        /*0014*/ 	.word	0x00000000


	//----- nvinfo : EIATTR_REGCOUNT
	.align		4
.L_3:
        /*0018*/ 	.byte	0x04, 0x2f
        /*001a*/ 	.short	(.L_5 - .L_4)
	.align		4
.L_4:
        /*001c*/ 	.word	index@(_Z14MatrixMulSharePfS_S_i)
        /*0020*/ 	.word	0x00000022


	//----- nvinfo : EIATTR_FRAME_SIZE
	.align		4
.L_5:
        /*0024*/ 	.byte	0x04, 0x11
        /*0026*/ 	.short	(.L_7 - .L_6)
	.align		4
.L_6:
        /*0028*/ 	.word	index@(_Z14MatrixMulSharePfS_S_i)
        /*002c*/ 	.word	0x00000000


	//----- nvinfo : EIATTR_MIN_STACK_SIZE
	.align		4
.L_7:
        /*0030*/ 	.byte	0x04, 0x12
        /*0032*/ 	.short	(.L_9 - .L_8)
	.align		4
.L_8:
        /*0034*/ 	.word	index@(_Z14MatrixMulSharePfS_S_i)
        /*0038*/ 	.word	0x00000000


	//----- nvinfo : EIATTR_MIN_STACK_SIZE
	.align		4
.L_9:
        /*003c*/ 	.byte	0x04, 0x12
        /*003e*/ 	.short	(.L_11 - .L_10)
	.align		4
.L_10:
        /*0040*/ 	.word	index@(_Z9MatrixMulPfS_S_i)
        /*0044*/ 	.word	0x00000000
.L_11:


//--------------------- .nv.compat                --------------------------
	.section	.nv.compat,"",@"SHT_CUDA_COMPAT_INFO"
	.align	4
        /*0000*/ 	.byte	0x02, 0x09, 0x00, 0x00, 0x02, 0x02, 0x01, 0x00, 0x02, 0x05, 0x05, 0x00, 0x03, 0x07, 0x01, 0x01
        /*0010*/ 	.byte	0x02, 0x03, 0x00, 0x00, 0x02, 0x06, 0x01, 0x00, 0x04, 0x0b, 0x08, 0x00, 0x09, 0x00, 0x00, 0x00
        /*0020*/ 	.byte	0x00, 0x00, 0x00, 0x00


//--------------------- .nv.info._Z14MatrixMulSharePfS_S_i --------------------------
	.section	.nv.info._Z14MatrixMulSharePfS_S_i,"",@"SHT_CUDA_INFO"
	.sectionflags	@""
	.align	4


	//----- nvinfo : EIATTR_CUDA_API_VERSION
	.align		4
        /*0000*/ 	.byte	0x04, 0x37
        /*0002*/ 	.short	(.L_13 - .L_12)
.L_12:
        /*0004*/ 	.word	0x00000082


	//----- nvinfo : EIATTR_KPARAM_INFO
	.align		4
.L_13:
        /*0008*/ 	.byte	0x04, 0x17
        /*000a*/ 	.short	(.L_15 - .L_14)
.L_14:
        /*000c*/ 	.word	0x00000000
        /*0010*/ 	.short	0x0003
        /*0012*/ 	.short	0x0018
        /*0014*/ 	.byte	0x00, 0xf0, 0x11, 0x00


	//----- nvinfo : EIATTR_KPARAM_INFO
	.align		4
.L_15:
        /*0018*/ 	.byte	0x04, 0x17
        /*001a*/ 	.short	(.L_17 - .L_16)
.L_16:
        /*001c*/ 	.word	0x00000000
        /*0020*/ 	.short	0x0002
        /*0022*/ 	.short	0x0010
        /*0024*/ 	.byte	0x00, 0xf5, 0x21, 0x00


	//----- nvinfo : EIATTR_KPARAM_INFO
	.align		4
.L_17:
        /*0028*/ 	.byte	0x04, 0x17
        /*002a*/ 	.short	(.L_19 - .L_18)
.L_18:
        /*002c*/ 	.word	0x00000000
        /*0030*/ 	.short	0x0001
        /*0032*/ 	.short	0x0008
        /*0034*/ 	.byte	0x00, 0xf5, 0x21, 0x00


	//----- nvinfo : EIATTR_KPARAM_INFO
	.align		4
.L_19:
        /*0038*/ 	.byte	0x04, 0x17
        /*003a*/ 	.short	(.L_21 - .L_20)
.L_20:
        /*003c*/ 	.word	0x00000000
        /*0040*/ 	.short	0x0000
        /*0042*/ 	.short	0x0000
        /*0044*/ 	.byte	0x00, 0xf5, 0x21, 0x00


	//----- nvinfo : EIATTR_SPARSE_MMA_MASK
	.align		4
.L_21:
        /*0048*/ 	.byte	0x03, 0x50
        /*004a*/ 	.short	0x0000


	//----- nvinfo : EIATTR_MAXREG_COUNT
	.align		4
        /*004c*/ 	.byte	0x03, 0x1b
        /*004e*/ 	.short	0x00ff


	//----- nvinfo : EIATTR_NUM_BARRIERS
	.align		4
        /*0050*/ 	.byte	0x02, 0x4c
        /*0052*/ 	.byte	0x01
	.zero		1


	//----- nvinfo : EIATTR_MERCURY_ISA_VERSION
	.align		4
        /*0054*/ 	.byte	0x03, 0x5f
        /*0056*/ 	.short	0x0101


	//----- nvinfo : EIATTR_VRC_CTA_INIT_COUNT
	.align		4
        /*0058*/ 	.byte	0x02, 0x4a
	.zero		1
	.zero		1


	//----- nvinfo : EIATTR_EXIT_INSTR_OFFSETS
	.align		4
        /*005c*/ 	.byte	0x04, 0x1c
        /*005e*/ 	.short	(.L_23 - .L_22)


	//   ....[0]....
.L_22:
        /*0060*/ 	.word	0x000007a0


	//----- nvinfo : EIATTR_CBANK_PARAM_SIZE
	.align		4
.L_23:
        /*0064*/ 	.byte	0x03, 0x19
        /*0066*/ 	.short	0x001c


	//----- nvinfo : EIATTR_PARAM_CBANK
	.align		4
        /*0068*/ 	.byte	0x04, 0x0a
        /*006a*/ 	.short	(.L_25 - .L_24)
	.align		4
.L_24:
        /*006c*/ 	.word	index@(.nv.constant0._Z14MatrixMulSharePfS_S_i)
        /*0070*/ 	.short	0x0380
        /*0072*/ 	.short	0x001c


	//----- nvinfo : EIATTR_SW_WAR
	.align		4
.L_25:
        /*0074*/ 	.byte	0x04, 0x36
        /*0076*/ 	.short	(.L_27 - .L_26)
.L_26:
        /*0078*/ 	.word	0x00000008
.L_27:


//--------------------- .nv.info._Z9MatrixMulPfS_S_i --------------------------
	.section	.nv.info._Z9MatrixMulPfS_S_i,"",@"SHT_CUDA_INFO"
	.sectionflags	@""
	.align	4


	//----- nvinfo : EIATTR_CUDA_API_VERSION
	.align		4
        /*0000*/ 	.byte	0x04, 0x37
        /*0002*/ 	.short	(.L_29 - .L_28)
.L_28:
        /*0004*/ 	.word	0x00000082


	//----- nvinfo : EIATTR_KPARAM_INFO
	.align		4
.L_29:
        /*0008*/ 	.byte	0x04, 0x17
        /*000a*/ 	.short	(.L_31 - .L_30)
.L_30:
        /*000c*/ 	.word	0x00000000
        /*0010*/ 	.short	0x0003
        /*0012*/ 	.short	0x0018
        /*0014*/ 	.byte	0x00, 0xf0, 0x11, 0x00


	//----- nvinfo : EIATTR_KPARAM_INFO
	.align		4
.L_31:
        /*0018*/ 	.byte	0x04, 0x17
        /*001a*/ 	.short	(.L_33 - .L_32)
.L_32:
        /*001c*/ 	.word	0x00000000
        /*0020*/ 	.short	0x0002
        /*0022*/ 	.short	0x0010
        /*0024*/ 	.byte	0x00, 0xf5, 0x21, 0x00


	//----- nvinfo : EIATTR_KPARAM_INFO
	.align		4
.L_33:
        /*0028*/ 	.byte	0x04, 0x17
        /*002a*/ 	.short	(.L_35 - .L_34)
.L_34:
        /*002c*/ 	.word	0x00000000
        /*0030*/ 	.short	0x0001
        /*0032*/ 	.short	0x0008
        /*0034*/ 	.byte	0x00, 0xf5, 0x21, 0x00


	//----- nvinfo : EIATTR_KPARAM_INFO
	.align		4
.L_35:
        /*0038*/ 	.byte	0x04, 0x17
        /*003a*/ 	.short	(.L_37 - .L_36)
.L_36:
        /*003c*/ 	.word	0x00000000
        /*0040*/ 	.short	0x0000
        /*0042*/ 	.short	0x0000
        /*0044*/ 	.byte	0x00, 0xf5, 0x21, 0x00


	//----- nvinfo : EIATTR_SPARSE_MMA_MASK
	.align		4
.L_37:
        /*0048*/ 	.byte	0x03, 0x50
        /*004a*/ 	.short	0x0000


	//----- nvinfo : EIATTR_MAXREG_COUNT
	.align		4
        /*004c*/ 	.byte	0x03, 0x1b
        /*004e*/ 	.short	0x00ff


	//----- nvinfo : EIATTR_MERCURY_ISA_VERSION
	.align		4
        /*0050*/ 	.byte	0x03, 0x5f
        /*0052*/ 	.short	0x0101


	//----- nvinfo : EIATTR_VRC_CTA_INIT_COUNT
	.align		4
        /*0054*/ 	.byte	0x02, 0x4a
	.zero		1
	.zero		1


	//----- nvinfo : EIATTR_EXIT_INSTR_OFFSETS
	.align		4
        /*0058*/ 	.byte	0x04, 0x1c
        /*005a*/ 	.short	(.L_39 - .L_38)


	//   ....[0]....
.L_38:
        /*005c*/ 	.word	0x00000050


	//   ....[1]....
        /*0060*/ 	.word	0x00000610


	//   ....[2]....
        /*0064*/ 	.word	0x00000880


	//   ....[3]....
        /*0068*/ 	.word	0x00000a40


	//   ....[4]....
        /*006c*/ 	.word	0x00000af0


	//----- nvinfo : EIATTR_CBANK_PARAM_SIZE
	.align		4
.L_39:
        /*0070*/ 	.byte	0x03, 0x19
        /*0072*/ 	.short	0x001c


	//----- nvinfo : EIATTR_PARAM_CBANK
	.align		4
        /*0074*/ 	.byte	0x04, 0x0a
        /*0076*/ 	.short	(.L_41 - .L_40)
	.align		4
.L_40:
        /*0078*/ 	.word	index@(.nv.constant0._Z9MatrixMulPfS_S_i)
        /*007c*/ 	.short	0x0380
        /*007e*/ 	.short	0x001c


	//----- nvinfo : EIATTR_SW_WAR
	.align		4
.L_41:
        /*0080*/ 	.byte	0x04, 0x36
        /*0082*/ 	.short	(.L_43 - .L_42)
.L_42:
        /*0084*/ 	.word	0x00000008
.L_43:


//--------------------- .nv.callgraph             --------------------------
	.section	.nv.callgraph,"",@"SHT_CUDA_CALLGRAPH"
	.align	4
	.sectionentsize	8
	.align		4
        /*0000*/ 	.word	0x00000000
	.align		4
        /*0004*/ 	.word	0xffffffff
	.align		4
        /*0008*/ 	.word	0x00000000
	.align		4
        /*000c*/ 	.word	0xfffffffe
	.align		4
        /*0010*/ 	.word	0x00000000
	.align		4
        /*0014*/ 	.word	0xfffffffd
	.align		4
        /*0018*/ 	.word	0x00000000
	.align		4
        /*001c*/ 	.word	0xfffffffc


//--------------------- .text._Z14MatrixMulSharePfS_S_i --------------------------
	.section	.text._Z14MatrixMulSharePfS_S_i,"ax",@progbits
	.align	128
        .global         _Z14MatrixMulSharePfS_S_i
        .type           _Z14MatrixMulSharePfS_S_i,@function
        .size           _Z14MatrixMulSharePfS_S_i,(.L_x_8 - _Z14MatrixMulSharePfS_S_i)
        .other          _Z14MatrixMulSharePfS_S_i,@"STO_CUDA_ENTRY STV_DEFAULT"
_Z14MatrixMulSharePfS_S_i:
.text._Z14MatrixMulSharePfS_S_i:
[----:B------:R-:W-:Y:S08]  /*0000*/  LDC R1, c[0x0][0x37c] ;  /* 0x0000df00ff017b82 */ /* 0x000ff00000000800 */
[----:B------:R-:W0:Y:S01]  /*0010*/  LDC R0, c[0x0][0x398] ;  /* 0x0000e600ff007b82 */ /* 0x000e220000000800 */
[----:B------:R-:W1:Y:S01]  /*0020*/  S2R R27, SR_CTAID.Y ;  /* 0x00000000001b7919 */ /* 0x000e620000002600 */
[----:B------:R-:W2:Y:S01]  /*0030*/  LDCU.64 UR8, c[0x0][0x358] ;  /* 0x00006b00ff0877ac */ /* 0x000ea20008000a00 */
[----:B------:R-:W-:Y:S01]  /*0040*/  HFMA2 R7, -RZ, RZ, 0, 0 ;  /* 0x00000000ff077431 */ /* 0x000fe200000001ff */
[----:B------:R-:W1:Y:S01]  /*0050*/  S2R R26, SR_TID.Y ;  /* 0x00000000001a7919 */ /* 0x000e620000002200 */
[----:B------:R-:W3:Y:S01]  /*0060*/  S2R R2, SR_CTAID.X ;  /* 0x0000000000027919 */ /* 0x000ee20000002500 */
[----:B------:R-:W4:Y:S01]  /*0070*/  S2R R3, SR_TID.X ;  /* 0x0000000000037919 */ /* 0x000f220000002100 */
[----:B0-----:R-:W-:-:S02]  /*0080*/  ISETP.GE.AND P0, PT, R0, 0x10, PT ;  /* 0x000000100000780c */ /* 0x001fc40003f06270 */
[----:B-1----:R-:W-:-:S11]  /*0090*/  LEA R27, R27, R26, 0x4 ;  /* 0x0000001a1b1b7211 */ /* 0x002fd600078e20ff */
[----:B--234-:R-:W-:Y:S05]  /*00a0*/  @!P0 BRA `(.L_x_0) ;  /* 0x0000000400a88947 */ /* 0x01cfea0003800000 */
[----:B------:R-:W0:Y:S01]  /*00b0*/  S2UR UR6, SR_CgaCtaId ;  /* 0x00000000000679c3 */ /* 0x000e220000008800 */
[----:B------:R-:W-:Y:S01]  /*00c0*/  UMOV UR4, 0x400 ;  /* 0x0000040000047882 */ /* 0x000fe20000000000 */
[----:B------:R-:W-:Y:S01]  /*00d0*/  SHF.R.S32.HI R5, RZ, 0x1f, R0 ;  /* 0x0000001fff057819 */ /* 0x000fe20000011400 */
[----:B------:R-:W-:Y:S01]  /*00e0*/  UIADD3 UR5, UPT, UPT, UR4, 0x400, URZ ;  /* 0x0000040004057890 */ /* 0x000fe2000fffe0ff */
[-CC-:B------:R-:W-:Y:S01]  /*00f0*/  IMAD R21, R26, R0.reuse, R3.reuse ;  /* 0x000000001a157224 */ /* 0x180fe200078e0203 */
[----:B------:R-:W-:Y:S01]  /*0100*/  MOV R8, RZ ;  /* 0x000000ff00087202 */ /* 0x000fe20000000f00 */
[-C--:B------:R-:W-:Y:S01]  /*0110*/  IMAD R20, R27, R0.reuse, R3 ;  /* 0x000000001b147224 */ /* 0x080fe200078e0203 */
[----:B------:R-:W-:Y:S01]  /*0120*/  LEA.HI R5, R5, R0, RZ, 0x4 ;  /* 0x0000000005057211 */ /* 0x000fe200078f20ff */
[----:B------:R-:W1:Y:S01]  /*0130*/  LDC.64 R30, c[0x0][0x380] ;  /* 0x0000e000ff1e7b82 */ /* 0x000e620000000a00 */
[----:B------:R-:W-:Y:S02]  /*0140*/  LEA R21, R2, R21, 0x4 ;  /* 0x0000001502157211 */ /* 0x000fe400078e20ff */
[----:B------:R-:W-:-:S04]  /*0150*/  SHF.R.S32.HI R5, RZ, 0x4, R5 ;  /* 0x00000004ff057819 */ /* 0x000fc80000011405 */
[----:B------:R-:W-:Y:S01]  /*0160*/  IADD3 R22, PT, PT, -R5, RZ, RZ ;  /* 0x000000ff05167210 */ /* 0x000fe20007ffe1ff */
[----:B------:R-:W2:Y:S01]  /*0170*/  LDC.64 R28, c[0x0][0x388] ;  /* 0x0000e200ff1c7b82 */ /* 0x000ea20000000a00 */
[----:B0-----:R-:W-:Y:S02]  /*0180*/  ULEA UR4, UR6, UR4, 0x18 ;  /* 0x0000000406047291 */ /* 0x001fe4000f8ec0ff */
[----:B------:R-:W-:-:S04]  /*0190*/  ULEA UR5, UR6, UR5, 0x18 ;  /* 0x0000000506057291 */ /* 0x000fc8000f8ec0ff */
[C---:B------:R-:W-:Y:S02]  /*01a0*/  LEA R4, R26.reuse, UR4, 0x6 ;  /* 0x000000041a047c11 */ /* 0x040fe4000f8e30ff */
[----:B------:R-:W-:Y:S02]  /*01b0*/  LEA R26, R26, UR5, 0x6 ;  /* 0x000000051a1a7c11 */ /* 0x000fe4000f8e30ff */
[C---:B------:R-:W-:Y:S02]  /*01c0*/  LEA R23, R3.reuse, UR4, 0x6 ;  /* 0x0000000403177c11 */ /* 0x040fe4000f8e30ff */
[C---:B------:R-:W-:Y:S02]  /*01d0*/  LEA R25, R3.reuse, R4, 0x2 ;  /* 0x0000000403197211 */ /* 0x040fe400078e10ff */
[----:B------:R-:W-:-:S07]  /*01e0*/  LEA R24, R3, R26, 0x2 ;  /* 0x0000001a03187211 */ /* 0x000fce00078e10ff */
.L_x_1:
[----:B-1----:R-:W-:-:S04]  /*01f0*/  IMAD.WIDE.U32 R6, R20, 0x4, R30 ;  /* 0x0000000414067825 */ /* 0x002fc800078e001e */
[----:B--2---:R-:W-:Y:S02]  /*0200*/  IMAD.WIDE.U32 R4, R21, 0x4, R28 ;  /* 0x0000000415047825 */ /* 0x004fe400078e001c */
[----:B------:R-:W2:Y:S04]  /*0210*/  LDG.E R6, desc[UR8][R6.64] ;  /* 0x0000000806067981 */ /* 0x000ea8000c1e1900 */
[----:B------:R-:W3:Y:S01]  /*0220*/  LDG.E R5, desc[UR8][R4.64] ;  /* 0x0000000804057981 */ /* 0x000ee2000c1e1900 */
[----:B0-----:R-:W-:Y:S02]  /*0230*/  I2FP.F32.S32 R9, R8 ;  /* 0x0000000800097245 */ /* 0x001fe40000201400 */
[----:B------:R-:W-:Y:S02]  /*0240*/  IADD3 R22, PT, PT, R22, 0x1, RZ ;  /* 0x0000000116167810 */ /* 0x000fe40007ffe0ff */
[----:B------:R-:W-:-:S02]  /*0250*/  IADD3 R20, PT, PT, R20, 0x10, RZ ;  /* 0x0000001014147810 */ /* 0x000fc40007ffe0ff */
[----:B------:R-:W-:Y:S02]  /*0260*/  ISETP.NE.AND P0, PT, R22, RZ, PT ;  /* 0x000000ff1600720c */ /* 0x000fe40003f05270 */
[----:B------:R-:W-:Y:S01]  /*0270*/  LEA R21, R0, R21, 0x4 ;  /* 0x0000001500157211 */ /* 0x000fe200078e20ff */
[----:B--2---:R-:W-:Y:S04]  /*0280*/  STS [R25], R6 ;  /* 0x0000000619007388 */ /* 0x004fe80000000800 */
[----:B---3--:R-:W-:Y:S01]  /*0290*/  STS [R24], R5 ;  /* 0x0000000518007388 */ /* 0x008fe20000000800 */
[----:B------:R-:W-:Y:S06]  /*02a0*/  BAR.SYNC.DEFER_BLOCKING 0x0 ;  /* 0x0000000000007b1d */ /* 0x000fec0000010000 */
[----:B------:R-:W-:Y:S04]  /*02b0*/  LDS.128 R12, [R23] ;  /* 0x00000000170c7984 */ /* 0x000fe80000000c00 */
[----:B------:R-:W0:Y:S02]  /*02c0*/  LDS.128 R16, [R26] ;  /* 0x000000001a107984 */ /* 0x000e240000000c00 */
[----:B0-----:R-:W-:Y:S01]  /*02d0*/  FADD R12, R12, R16 ;  /* 0x000000100c0c7221 */ /* 0x001fe20000000000 */
[----:B------:R-:W-:Y:S01]  /*02e0*/  FADD R13, R13, R17 ;  /* 0x000000110d0d7221 */ /* 0x000fe20000000000 */
[----:B------:R-:W-:Y:S01]  /*02f0*/  FADD R14, R14, R18 ;  /* 0x000000120e0e7221 */ /* 0x000fe20000000000 */
[----:B------:R-:W-:Y:S01]  /*0300*/  FADD R15, R15, R19 ;  /* 0x000000130f0f7221 */ /* 0x000fe20000000000 */
[----:B------:R-:W-:Y:S01]  /*0310*/  FADD R12, R12, R9 ;  /* 0x000000090c0c7221 */ /* 0x000fe20000000000 */
[----:B------:R-:W-:Y:S05]  /*0320*/  LDS.128 R16, [R23+0x20] ;  /* 0x0000200017107984 */ /* 0x000fea0000000c00 */
[----:B------:R-:W0:Y:S02]  /*0330*/  F2I.TRUNC.NTZ R12, R12 ;  /* 0x0000000c000c7305 */ /* 0x000e24000020f100 */
[----:B0-----:R-:W-:-:S05]  /*0340*/  I2FP.F32.S32 R8, R12 ;  /* 0x0000000c00087245 */ /* 0x001fca0000201400 */
[----:B------:R-:W-:Y:S02]  /*0350*/  FADD R13, R13, R8 ;  /* 0x000000080d0d7221 */ /* 0x000fe40000000000 */
[----:B------:R-:W-:Y:S04]  /*0360*/  LDS.128 R8, [R26+0x10] ;  /* 0x000010001a087984 */ /* 0x000fe80000000c00 */
[----:B------:R-:W0:Y:S02]  /*0370*/  F2I.TRUNC.NTZ R13, R13 ;  /* 0x0000000d000d7305 */ /* 0x000e24000020f100 */
[----:B0-----:R-:W-:-:S05]  /*0380*/  I2FP.F32.S32 R5, R13 ;  /* 0x0000000d00057245 */ /* 0x001fca0000201400 */
[----:B------:R-:W-:Y:S02]  /*0390*/  FADD R14, R14, R5 ;  /* 0x000000050e0e7221 */ /* 0x000fe40000000000 */
[----:B------:R-:W0:Y:S04]  /*03a0*/  LDS.128 R4, [R23+0x10] ;  /* 0x0000100017047984 */ /* 0x000e280000000c00 */
[----:B------:R-:W1:Y:S02]  /*03b0*/  F2I.TRUNC.NTZ R14, R14 ;  /* 0x0000000e000e7305 */ /* 0x000e64000020f100 */
[----:B-1----:R-:W-:-:S05]  /*03c0*/  I2FP.F32.S32 R12, R14 ;  /* 0x0000000e000c7245 */ /* 0x002fca0000201400 */
[----:B------:R-:W-:-:S06]  /*03d0*/  FADD R12, R15, R12 ;  /* 0x0000000c0f0c7221 */ /* 0x000fcc0000000000 */
[----:B------:R-:W1:Y:S01]  /*03e0*/  F2I.TRUNC.NTZ R12, R12 ;  /* 0x0000000c000c7305 */ /* 0x000e62000020f100 */
[----:B0-----:R-:W-:Y:S01]  /*03f0*/  FADD R4, R4, R8 ;  /* 0x0000000804047221 */ /* 0x001fe20000000000 */
[----:B------:R-:W-:Y:S01]  /*0400*/  FADD R5, R5, R9 ;  /* 0x0000000905057221 */ /* 0x000fe20000000000 */
[----:B------:R-:W-:Y:S01]  /*0410*/  FADD R6, R6, R10 ;  /* 0x0000000a06067221 */ /* 0x000fe20000000000 */
[----:B------:R-:W-:Y:S01]  /*0420*/  FADD R7, R7, R11 ;  /* 0x0000000b07077221 */ /* 0x000fe20000000000 */
[----:B-1----:R-:W-:-:S05]  /*0430*/  I2FP.F32.S32 R13, R12 ;  /* 0x0000000c000d7245 */ /* 0x002fca0000201400 */
        /* <DEDUP_REMOVED lines=11> */
[----:B------:R-:W-:-:S06]  /*04f0*/  FADD R6, R6, R9 ;  /* 0x0000000906067221 */ /* 0x000fcc0000000000 */
[----:B------:R-:W0:Y:S02]  /*0500*/  F2I.TRUNC.NTZ R6, R6 ;  /* 0x0000000600067305 */ /* 0x000e24000020f100 */
[----:B0-----:R-:W-:-:S05]  /*0510*/  I2FP.F32.S32 R4, R6 ;  /* 0x0000000600047245 */ /* 0x001fca0000201400 */
[----:B------:R-:W-:-:S06]  /*0520*/  FADD R4, R7, R4 ;  /* 0x0000000407047221 */ /* 0x000fcc0000000000 */
[----:B------:R-:W0:Y:S02]  /*0530*/  F2I.TRUNC.NTZ R4, R4 ;  /* 0x0000000400047305 */ /* 0x000e24000020f100 */
[----:B0-----:R-:W-:-:S05]  /*0540*/  I2FP.F32.S32 R5, R4 ;  /* 0x0000000400057245 */ /* 0x001fca0000201400 */
[----:B------:R-:W-:-:S06]  /*0550*/  FADD R12, R12, R5 ;  /* 0x000000050c0c7221 */ /* 0x000fcc0000000000 */
        /* <DEDUP_REMOVED lines=26> */
[----:B------:R-:W-:-:S06]  /*0700*/  FADD R8, R7, R8 ;  /* 0x0000000807087221 */ /* 0x000fcc0000000000 */
[----:B------:R-:W0:Y:S01]  /*0710*/  F2I.TRUNC.NTZ R8, R8 ;  /* 0x0000000800087305 */ /* 0x000e22000020f100 */
[----:B------:R-:W-:Y:S06]  /*0720*/  BAR.SYNC.DEFER_BLOCKING 0x0 ;  /* 0x0000000000007b1d */ /* 0x000fec0000010000 */
[----:B------:R-:W-:Y:S05]  /*0730*/  @P0 BRA `(.L_x_1) ;  /* 0xfffffff800ac0947 */ /* 0x000fea000383ffff */
[----:B0-----:R-:W-:-:S07]  /*0740*/  I2FP.F32.S32 R7, R8 ;  /* 0x0000000800077245 */ /* 0x001fce0000201400 */
.L_x_0:
[----:B------:R-:W0:Y:S01]  /*0750*/  LDC.64 R4, c[0x0][0x390] ;  /* 0x0000e400ff047b82 */ /* 0x000e220000000a00 */
[----:B------:R-:W-:-:S05]  /*0760*/  LEA R2, R2, R3, 0x4 ;  /* 0x0000000302027211 */ /* 0x000fca00078e20ff */
[----:B------:R-:W-:-:S04]  /*0770*/  IMAD R3, R27, R0, R2 ;  /* 0x000000001b037224 */ /* 0x000fc800078e0202 */
[----:B0-----:R-:W-:-:S05]  /*0780*/  IMAD.WIDE R2, R3, 0x4, R4 ;  /* 0x0000000403027825 */ /* 0x001fca00078e0204 */
[----:B------:R-:W-:Y:S01]  /*0790*/  STG.E desc[UR8][R2.64], R7 ;  /* 0x0000000702007986 */ /* 0x000fe2000c101908 */
[----:B------:R-:W-:Y:S05]  /*07a0*/  EXIT ;  /* 0x000000000000794d */ /* 0x000fea0003800000 */
.L_x_2:
[----:B------:R-:W-:-:S00]  /*07b0*/  BRA `(.L_x_2) ;  /* 0xfffffffc00fc7947 */ /* 0x000fc0000383ffff */
[----:B------:R-:W-:-:S00]  /*07c0*/  NOP ;  /* 0x0000000000007918 */ /* 0x000fc00000000000 */
        /* <DEDUP_REMOVED lines=11> */
.L_x_8:


//--------------------- .text._Z9MatrixMulPfS_S_i --------------------------
	.section	.text._Z9MatrixMulPfS_S_i,"ax",@progbits
	.align	128
        .global         _Z9MatrixMulPfS_S_i
        .type           _Z9MatrixMulPfS_S_i,@function
        .size           _Z9MatrixMulPfS_S_i,(.L_x_9 - _Z9MatrixMulPfS_S_i)
        .other          _Z9MatrixMulPfS_S_i,@"STO_CUDA_ENTRY STV_DEFAULT"
_Z9MatrixMulPfS_S_i:
.text._Z9MatrixMulPfS_S_i:
[----:B------:R-:W-:Y:S01]  /*0000*/  LDC R1, c[0x0][0x37c] ;  /* 0x0000df00ff017b82 */ /* 0x000fe20000000800 */
[----:B------:R-:W0:Y:S01]  /*0010*/  LDCU UR5, c[0x0][0x398] ;  /* 0x00007300ff0577ac */ /* 0x000e220008000800 */
[----:B------:R-:W1:Y:S01]  /*0020*/  S2R R5, SR_CTAID.X ;  /* 0x0000000000057919 */ /* 0x000e620000002500 */
[----:B0-----:R-:W-:-:S06]  /*0030*/  UISETP.GE.AND UP0, UPT, UR5, 0x1, UPT ;  /* 0x000000010500788c */ /* 0x001fcc000bf06270 */
[----:B------:R-:W-:-:S13]  /*0040*/  PLOP3.LUT P0, PT, PT, PT, UP0, 0x80, 0x8 ;  /* 0x000000000008781c */ /* 0x000fda0003f0f008 */
[----:B-1----:R-:W-:Y:S05]  /*0050*/  @!P0 EXIT ;  /* 0x000000000000894d */ /* 0x002fea0003800000 */
[----:B------:R-:W0:Y:S01]  /*0060*/  S2R R0, SR_TID.Y ;  /* 0x0000000000007919 */ /* 0x000e220000002200 */
[----:B------:R-:W1:Y:S01]  /*0070*/  LDC.64 R2, c[0x0][0x390] ;  /* 0x0000e400ff027b82 */ /* 0x000e620000000a00 */
[----:B------:R-:W2:Y:S01]  /*0080*/  LDCU.64 UR16, c[0x0][0x358] ;  /* 0x00006b00ff1077ac */ /* 0x000ea20008000a00 */
[----:B------:R-:W0:Y:S01]  /*0090*/  S2R R7, SR_CTAID.Y ;  /* 0x0000000000077919 */ /* 0x000e220000002600 */
[----:B------:R-:W3:Y:S01]  /*00a0*/  S2R R4, SR_TID.X ;  /* 0x0000000000047919 */ /* 0x000ee20000002100 */
[----:B0-----:R-:W-:Y:S02]  /*00b0*/  LEA R0, R7, R0, 0x4 ;  /* 0x0000000007007211 */ /* 0x001fe400078e20ff */
[----:B---3--:R-:W-:-:S03]  /*00c0*/  LEA R5, R5, R4, 0x4 ;  /* 0x0000000405057211 */ /* 0x008fc600078e20ff */
[----:B------:R-:W-:-:S05]  /*00d0*/  IMAD R0, R0, UR5, RZ ;  /* 0x0000000500007c24 */ /* 0x000fca000f8e02ff */
[----:B------:R-:W-:-:S05]  /*00e0*/  IADD3 R7, PT, PT, R5, R0, RZ ;  /* 0x0000000005077210 */ /* 0x000fca0007ffe0ff */
[----:B-1----:R-:W-:-:S05]  /*00f0*/  IMAD.WIDE R2, R7, 0x4, R2 ;  /* 0x0000000407027825 */ /* 0x002fca00078e0202 */
[----:B--2---:R0:W5:Y:S01]  /*0100*/  LDG.E R7, desc[UR16][R2.64] ;  /* 0x0000001002077981 */ /* 0x004162000c1e1900 */
[----:B------:R-:W-:Y:S01]  /*0110*/  UISETP.GE.U32.AND UP0, UPT, UR5, 0x8, UPT ;  /* 0x000000080500788c */ /* 0x000fe2000bf06070 */
[----:B------:R-:W-:-:S08]  /*0120*/  HFMA2 R9, -RZ, RZ, 0, 0 ;  /* 0x00000000ff097431 */ /* 0x000fd000000001ff */
[----:B0-----:R-:W-:Y:S05]  /*0130*/  BRA.U !UP0, `(.L_x_3) ;  /* 0x00000005082c7547 */ /* 0x001fea000b800000 */
[----:B------:R-:W0:Y:S01]  /*0140*/  LDCU.128 UR20, c[0x0][0x380] ;  /* 0x00007000ff1477ac */ /* 0x000e220008000c00 */
[----:B------:R-:W-:Y:S01]  /*0150*/  MOV R4, R5 ;  /* 0x0000000500047202 */ /* 0x000fe20000000f00 */
[----:B------:R-:W-:-:S04]  /*0160*/  ULOP3.LUT UR4, UR5, 0x7ffffff8, URZ, 0xc0, !UPT ;  /* 0x7ffffff805047892 */ /* 0x000fc8000f8ec0ff */
[----:B------:R-:W-:Y:S01]  /*0170*/  UIADD3 UR4, UPT, UPT, -UR4, URZ, URZ ;  /* 0x000000ff04047290 */ /* 0x000fe2000fffe1ff */
[----:B0-----:R-:W-:Y:S01]  /*0180*/  MOV R8, UR20 ;  /* 0x0000001400087c02 */ /* 0x001fe20008000f00 */
[----:B------:R-:W-:Y:S01]  /*0190*/  UIMAD.WIDE.U32 UR6, UR5, 0xc, UR22 ;  /* 0x0000000c050678a5 */ /* 0x000fe2000f8e0016 */
[----:B------:R-:W-:Y:S01]  /*01a0*/  MOV R9, UR21 ;  /* 0x0000001500097c02 */ /* 0x000fe20008000f00 */
[----:B------:R-:W-:Y:S02]  /*01b0*/  UIMAD.WIDE.U32 UR8, UR5, 0x10, UR22 ;  /* 0x00000010050878a5 */ /* 0x000fe4000f8e0016 */
[----:B------:R-:W-:Y:S01]  /*01c0*/  UIMAD.WIDE.U32 UR10, UR5, 0x14, UR22 ;  /* 0x00000014050a78a5 */ /* 0x000fe2000f8e0016 */
[----:B------:R-:W-:Y:S01]  /*01d0*/  IMAD.WIDE.U32 R8, R0, 0x4, R8 ;  /* 0x0000000400087825 */ /* 0x000fe200078e0008 */
[----:B------:R-:W-:Y:S02]  /*01e0*/  UIMAD.WIDE.U32 UR12, UR5, 0x18, UR22 ;  /* 0x00000018050c78a5 */ /* 0x000fe4000f8e0016 */
[----:B------:R-:W-:Y:S01]  /*01f0*/  UIMAD.WIDE.U32 UR14, UR5, 0x1c, UR22 ;  /* 0x0000001c050e78a5 */ /* 0x000fe2000f8e0016 */
[----:B------:R-:W-:-:S04]  /*0200*/  IADD3 R6, P0, PT, R8, 0x10, RZ ;  /* 0x0000001008067810 */ /* 0x000fc80007f1e0ff */
[----:B------:R-:W-:-:S09]  /*0210*/  IADD3.X R9, PT, PT, RZ, R9, RZ, P0, !PT ;  /* 0x00000009ff097210 */ /* 0x000fd200007fe4ff */
.L_x_4:
[----:B------:R-:W-:Y:S02]  /*0220*/  MOV R11, 0x4 ;  /* 0x00000004000b7802 */ /* 0x000fe40000000f00 */
[----:B------:R-:W-:-:S03]  /*0230*/  MOV R8, R6 ;  /* 0x0000000600087202 */ /* 0x000fc60000000f00 */
[----:B------:R-:W-:Y:S02]  /*0240*/  IMAD.WIDE R10, R4, R11, UR22 ;  /* 0x00000016040a7e25 */ /* 0x000fe4000f8e020b */
[----:B------:R-:W2:Y:S04]  /*0250*/  LDG.E R6, desc[UR16][R8.64+-0x10] ;  /* 0xfffff01008067981 */ /* 0x000ea8000c1e1900 */
[----:B------:R-:W2:Y:S01]  /*0260*/  LDG.E R10, desc[UR16][R10.64] ;  /* 0x000000100a0a7981 */ /* 0x000ea2000c1e1900 */
[----:B------:R-:W-:-:S06]  /*0270*/  UIMAD.WIDE.U32 UR18, UR5, 0x4, UR22 ;  /* 0x00000004051278a5 */ /* 0x000fcc000f8e0016 */
[----:B------:R-:W-:Y:S01]  /*0280*/  MOV R13, UR19 ;  /* 0x00000013000d7c02 */ /* 0x000fe20008000f00 */
[----:B------:R-:W-:Y:S02]  /*0290*/  IMAD.U32 R12, RZ, RZ, UR18 ;  /* 0x00000012ff0c7e24 */ /* 0x000fe4000f8e00ff */
[----:B--2--5:R-:W-:Y:S02]  /*02a0*/  FFMA R15, R6, R10, R7 ;  /* 0x0000000a060f7223 */ /* 0x024fe40000000007 */
[----:B0-----:R-:W-:-:S03]  /*02b0*/  IMAD.WIDE R6, R4, 0x4, R12 ;  /* 0x0000000404067825 */ /* 0x001fc600078e020c */
[----:B------:R0:W-:Y:S04]  /*02c0*/  STG.E desc[UR16][R2.64], R15 ;  /* 0x0000000f02007986 */ /* 0x0001e8000c101910 */
[----:B------:R-:W2:Y:S04]  /*02d0*/  LDG.E R6, desc[UR16][R6.64] ;  /* 0x0000001006067981 */ /* 0x000ea8000c1e1900 */
[----:B------:R-:W2:Y:S01]  /*02e0*/  LDG.E R14, desc[UR16][R8.64+-0xc] ;  /* 0xfffff410080e7981 */ /* 0x000ea2000c1e1900 */
[----:B------:R-:W-:-:S06]  /*02f0*/  UIMAD.WIDE.U32 UR18, UR5, 0x8, UR22 ;  /* 0x00000008051278a5 */ /* 0x000fcc000f8e0016 */
[----:B------:R-:W-:Y:S02]  /*0300*/  MOV R12, UR18 ;  /* 0x00000012000c7c02 */ /* 0x000fe40008000f00 */
[----:B------:R-:W-:-:S03]  /*0310*/  MOV R13, UR19 ;  /* 0x00000013000d7c02 */ /* 0x000fc60008000f00 */
[----:B------:R-:W-:-:S04]  /*0320*/  IMAD.WIDE R10, R4, 0x4, R12 ;  /* 0x00000004040a7825 */ /* 0x000fc800078e020c */
[----:B--2---:R-:W-:-:S05]  /*0330*/  FFMA R17, R14, R6, R15 ;  /* 0x000000060e117223 */ /* 0x004fca000000000f */
[----:B------:R-:W-:Y:S04]  /*0340*/  STG.E desc[UR16][R2.64], R17 ;  /* 0x0000001102007986 */ /* 0x000fe8000c101910 */
[----:B------:R-:W0:Y:S04]  /*0350*/  LDG.E R10, desc[UR16][R10.64] ;  /* 0x000000100a0a7981 */ /* 0x000e28000c1e1900 */
[----:B------:R-:W0:Y:S01]  /*0360*/  LDG.E R12, desc[UR16][R8.64+-0x8] ;  /* 0xfffff810080c7981 */ /* 0x000e22000c1e1900 */
[----:B------:R-:W-:-:S05]  /*0370*/  HFMA2 R13, -RZ, RZ, 0, 2.384185791015625e-07 ;  /* 0x00000004ff0d7431 */ /* 0x000fca00000001ff */
[----:B------:R-:W-:-:S04]  /*0380*/  IMAD.WIDE R6, R4, R13, UR6 ;  /* 0x0000000604067e25 */ /* 0x000fc8000f8e020d */
[----:B0-----:R-:W-:-:S05]  /*0390*/  FFMA R15, R12, R10, R17 ;  /* 0x0000000a0c0f7223 */ /* 0x001fca0000000011 */
[----:B------:R0:W-:Y:S04]  /*03a0*/  STG.E desc[UR16][R2.64], R15 ;  /* 0x0000000f02007986 */ /* 0x0001e8000c101910 */
[----:B------:R-:W2:Y:S04]  /*03b0*/  LDG.E R6, desc[UR16][R6.64] ;  /* 0x0000001006067981 */ /* 0x000ea8000c1e1900 */
[----:B------:R-:W2:Y:S02]  /*03c0*/  LDG.E R12, desc[UR16][R8.64+-0x4] ;  /* 0xfffffc10080c7981 */ /* 0x000ea4000c1e1900 */
[----:B--2---:R-:W-:Y:S01]  /*03d0*/  FFMA R19, R12, R6, R15 ;  /* 0x000000060c137223 */ /* 0x004fe2000000000f */
[----:B------:R-:W-:-:S04]  /*03e0*/  IMAD.WIDE R12, R4, R13, UR8 ;  /* 0x00000008040c7e25 */ /* 0x000fc8000f8e020d */
[----:B------:R1:W-:Y:S04]  /*03f0*/  STG.E desc[UR16][R2.64], R19 ;  /* 0x0000001302007986 */ /* 0x0003e8000c101910 */
[----:B------:R-:W2:Y:S04]  /*0400*/  LDG.E R12, desc[UR16][R12.64] ;  /* 0x000000100c0c7981 */ /* 0x000ea8000c1e1900 */
[----:B------:R-:W2:Y:S01]  /*0410*/  LDG.E R10, desc[UR16][R8.64] ;  /* 0x00000010080a7981 */ /* 0x000ea2000c1e1900 */
[----:B------:R-:W-:Y:S01]  /*0420*/  MOV R11, 0x4 ;  /* 0x00000004000b7802 */ /* 0x000fe20000000f00 */
[----:B0-----:R-:W-:-:S02]  /*0430*/  HFMA2 R15, -RZ, RZ, 0, 2.384185791015625e-07 ;  /* 0x00000004ff0f7431 */ /* 0x001fc400000001ff */
[----:B--2---:R-:W-:Y:S02]  /*0440*/  FFMA R17, R10, R12, R19 ;  /* 0x0000000c0a117223 */ /* 0x004fe40000000013 */
[----:B------:R-:W-:-:S03]  /*0450*/  IMAD.WIDE R10, R4, R11, UR10 ;  /* 0x0000000a040a7e25 */ /* 0x000fc6000f8e020b */
[----:B------:R0:W-:Y:S04]  /*0460*/  STG.E desc[UR16][R2.64], R17 ;  /* 0x0000001102007986 */ /* 0x0001e8000c101910 */
[----:B------:R-:W2:Y:S04]  /*0470*/  LDG.E R10, desc[UR16][R10.64] ;  /* 0x000000100a0a7981 */ /* 0x000ea8000c1e1900 */
[----:B------:R-:W2:Y:S01]  /*0480*/  LDG.E R6, desc[UR16][R8.64+0x4] ;  /* 0x0000041008067981 */ /* 0x000ea2000c1e1900 */
[----:B------:R-:W-:-:S04]  /*0490*/  IMAD.WIDE R14, R4, R15, UR12 ;  /* 0x0000000c040e7e25 */ /* 0x000fc8000f8e020f */
[----:B--2---:R-:W-:-:S05]  /*04a0*/  FFMA R21, R6, R10, R17 ;  /* 0x0000000a06157223 */ /* 0x004fca0000000011 */
[----:B------:R0:W-:Y:S04]  /*04b0*/  STG.E desc[UR16][R2.64], R21 ;  /* 0x0000001502007986 */ /* 0x0001e8000c101910 */
[----:B------:R-:W1:Y:S04]  /*04c0*/  LDG.E R14, desc[UR16][R14.64] ;  /* 0x000000100e0e7981 */ /* 0x000e68000c1e1900 */
[----:B------:R-:W1:Y:S01]  /*04d0*/  LDG.E R6, desc[UR16][R8.64+0x8] ;  /* 0x0000081008067981 */ /* 0x000e62000c1e1900 */
[----:B------:R-:W-:-:S04]  /*04e0*/  IMAD.MOV.U32 R13, RZ, RZ, 0x4 ;  /* 0x00000004ff0d7424 */ /* 0x000fc800078e00ff */
[----:B------:R-:W-:-:S04]  /*04f0*/  IMAD.WIDE R12, R4, R13, UR14 ;  /* 0x0000000e040c7e25 */ /* 0x000fc8000f8e020d */
[----:B-1----:R-:W-:-:S05]  /*0500*/  FFMA R19, R6, R14, R21 ;  /* 0x0000000e06137223 */ /* 0x002fca0000000015 */
[----:B------:R0:W-:Y:S04]  /*0510*/  STG.E desc[UR16][R2.64], R19 ;  /* 0x0000001302007986 */ /* 0x0001e8000c101910 */
[----:B------:R-:W2:Y:S04]  /*0520*/  LDG.E R12, desc[UR16][R12.64] ;  /* 0x000000100c0c7981 */ /* 0x000ea8000c1e1900 */
[----:B------:R-:W2:Y:S01]  /*0530*/  LDG.E R6, desc[UR16][R8.64+0xc] ;  /* 0x00000c1008067981 */ /* 0x000ea2000c1e1900 */
[----:B------:R-:W-:Y:S01]  /*0540*/  UIADD3 UR4, UPT, UPT, UR4, 0x8, URZ ;  /* 0x0000000804047890 */ /* 0x000fe2000fffe0ff */
[----:B------:R-:W-:-:S03]  /*0550*/  MOV R11, UR5 ;  /* 0x00000005000b7c02 */ /* 0x000fc60008000f00 */
[----:B------:R-:W-:Y:S01]  /*0560*/  UISETP.NE.AND UP0, UPT, UR4, URZ, UPT ;  /* 0x000000ff0400728c */ /* 0x000fe2000bf05270 */
[----:B------:R-:W-:Y:S01]  /*0570*/  LEA R4, R11, R4, 0x3 ;  /* 0x000000040b047211 */ /* 0x000fe200078e18ff */
[----:B--2---:R-:W-:Y:S01]  /*0580*/  FFMA R7, R6, R12, R19 ;  /* 0x0000000c06077223 */ /* 0x004fe20000000013 */
[----:B------:R-:W-:-:S04]  /*0590*/  IADD3 R6, P0, PT, R8, 0x20, RZ ;  /* 0x0000002008067810 */ /* 0x000fc80007f1e0ff */
[----:B------:R0:W-:Y:S01]  /*05a0*/  STG.E desc[UR16][R2.64], R7 ;  /* 0x0000000702007986 */ /* 0x0001e2000c101910 */
[----:B------:R-:W-:Y:S01]  /*05b0*/  IADD3.X R9, PT, PT, RZ, R9, RZ, P0, !PT ;  /* 0x00000009ff097210 */ /* 0x000fe200007fe4ff */
[----:B------:R-:W-:Y:S07]  /*05c0*/  BRA.U UP0, `(.L_x_4) ;  /* 0xfffffffd00147547 */ /* 0x000fee000b83ffff */
[----:B------:R-:W-:-:S06]  /*05d0*/  ULOP3.LUT UR4, UR5, 0x7ffffff8, URZ, 0xc0, !UPT ;  /* 0x7ffffff805047892 */ /* 0x000fcc000f8ec0ff */
[----:B------:R-:W-:-:S07]  /*05e0*/  MOV R9, UR4 ;  /* 0x0000000400097c02 */ /* 0x000fce0008000f00 */
.L_x_3:
[----:B------:R-:W-:-:S06]  /*05f0*/  ULOP3.LUT UR4, UR5, 0x7, URZ, 0xc0, !UPT ;  /* 0x0000000705047892 */ /* 0x000fcc000f8ec0ff */
[----:B------:R-:W-:-:S13]  /*0600*/  ISETP.NE.AND P0, PT, RZ, UR4, PT ;  /* 0x00000004ff007c0c */ /* 0x000fda000bf05270 */
[----:B------:R-:W-:Y:S05]  /*0610*/  @!P0 EXIT ;  /* 0x000000000000894d */ /* 0x000fea0003800000 */
[----:B------:R-:W-:Y:S02]  /*0620*/  UISETP.GE.U32.AND UP0, UPT, UR4, 0x4, UPT ;  /* 0x000000040400788c */ /* 0x000fe4000bf06070 */
[----:B------:R-:W-:-:S07]  /*0630*/  ULOP3.LUT UR4, UR5, 0x3, URZ, 0xc0, !UPT ;  /* 0x0000000305047892 */ /* 0x000fce000f8ec0ff */
[----:B------:R-:W-:Y:S05]  /*0640*/  BRA.U !UP0, `(.L_x_5) ;  /* 0x0000000108887547 */ /* 0x000fea000b800000 */
[----:B------:R-:W1:Y:S01]  /*0650*/  LDC.64 R12, c[0x0][0x380] ;  /* 0x0000e000ff0c7b82 */ /* 0x000e620000000a00 */
[----:B------:R-:W-:Y:S01]  /*0660*/  IADD3 R11, PT, PT, R0, R9, RZ ;  /* 0x00000009000b7210 */ /* 0x000fe20007ffe0ff */
[----:B0-----:R-:W-:Y:S01]  /*0670*/  IMAD R17, R9, UR5, R5 ;  /* 0x0000000509117c24 */ /* 0x001fe2000f8e0205 */
[----:B------:R-:W0:Y:S05]  /*0680*/  LDCU.64 UR6, c[0x0][0x380] ;  /* 0x00007000ff0677ac */ /* 0x000e2a0008000a00 */
[----:B------:R-:W2:Y:S01]  /*0690*/  LDC.64 R14, c[0x0][0x388] ;  /* 0x0000e200ff0e7b82 */ /* 0x000ea20000000a00 */
[----:B-1----:R-:W-:-:S06]  /*06a0*/  IMAD.WIDE.U32 R12, R11, 0x4, R12 ;  /* 0x000000040b0c7825 */ /* 0x002fcc00078e000c */
[----:B------:R-:W3:Y:S01]  /*06b0*/  LDG.E R12, desc[UR16][R12.64] ;  /* 0x000000100c0c7981 */ /* 0x000ee2000c1e1900 */
[----:B--2---:R-:W-:-:S05]  /*06c0*/  IMAD.WIDE R14, R17, 0x4, R14 ;  /* 0x00000004110e7825 */ /* 0x004fca00078e020e */
[----:B------:R-:W3:Y:S01]  /*06d0*/  LDG.E R4, desc[UR16][R14.64] ;  /* 0x000000100e047981 */ /* 0x000ee2000c1e1900 */
[----:B------:R-:W-:Y:S02]  /*06e0*/  IADD3 R6, P0, PT, R0, R9, RZ ;  /* 0x0000000900067210 */ /* 0x000fe40007f1e0ff */
[----:B------:R-:W-:Y:S02]  /*06f0*/  MOV R19, UR5 ;  /* 0x0000000500137c02 */ /* 0x000fe40008000f00 */
[----:B------:R-:W-:Y:S02]  /*0700*/  IADD3.X R11, PT, PT, RZ, RZ, RZ, P0, !PT ;  /* 0x000000ffff0b7210 */ /* 0x000fe400007fe4ff */
[----:B0-----:R-:W-:-:S04]  /*0710*/  LEA R10, P0, R6, UR6, 0x2 ;  /* 0x00000006060a7c11 */ /* 0x001fc8000f8010ff */
[----:B------:R-:W-:Y:S01]  /*0720*/  LEA.HI.X R11, R6, UR7, R11, 0x2, P0 ;  /* 0x00000007060b7c11 */ /* 0x000fe200080f140b */
[----:B---3-5:R-:W-:Y:S01]  /*0730*/  FFMA R17, R12, R4, R7 ;  /* 0x000000040c117223 */ /* 0x028fe20000000007 */
[----:B------:R-:W-:-:S04]  /*0740*/  IMAD.WIDE.U32 R6, R19, 0x4, R14 ;  /* 0x0000000413067825 */ /* 0x000fc800078e000e */
[----:B------:R1:W-:Y:S04]  /*0750*/  STG.E desc[UR16][R2.64], R17 ;  /* 0x0000001102007986 */ /* 0x0003e8000c101910 */
[----:B------:R-:W2:Y:S04]  /*0760*/  LDG.E R8, desc[UR16][R6.64] ;  /* 0x0000001006087981 */ /* 0x000ea8000c1e1900 */
[----:B------:R-:W2:Y:S01]  /*0770*/  LDG.E R4, desc[UR16][R10.64+0x4] ;  /* 0x000004100a047981 */ /* 0x000ea2000c1e1900 */
[----:B------:R-:W-:-:S04]  /*0780*/  IMAD.U32 R13, RZ, RZ, UR5 ;  /* 0x00000005ff0d7e24 */ /* 0x000fc8000f8e00ff */
[----:B------:R-:W-:-:S04]  /*0790*/  IMAD.WIDE.U32 R12, R13, 0x4, R6 ;  /* 0x000000040d0c7825 */ /* 0x000fc800078e0006 */
[----:B--2---:R-:W-:-:S05]  /*07a0*/  FFMA R19, R4, R8, R17 ;  /* 0x0000000804137223 */ /* 0x004fca0000000011 */
[----:B------:R1:W-:Y:S04]  /*07b0*/  STG.E desc[UR16][R2.64], R19 ;  /* 0x0000001302007986 */ /* 0x0003e8000c101910 */
[----:B------:R-:W2:Y:S04]  /*07c0*/  LDG.E R8, desc[UR16][R12.64] ;  /* 0x000000100c087981 */ /* 0x000ea8000c1e1900 */
[----:B------:R-:W2:Y:S01]  /*07d0*/  LDG.E R4, desc[UR16][R10.64+0x8] ;  /* 0x000008100a047981 */ /* 0x000ea2000c1e1900 */
[----:B------:R-:W-:-:S05]  /*07e0*/  MOV R15, UR5 ;  /* 0x00000005000f7c02 */ /* 0x000fca0008000f00 */
[----:B------:R-:W-:-:S04]  /*07f0*/  IMAD.WIDE.U32 R14, R15, 0x4, R12 ;  /* 0x000000040f0e7825 */ /* 0x000fc800078e000c */
[----:B--2---:R-:W-:-:S05]  /*0800*/  FFMA R21, R4, R8, R19 ;  /* 0x0000000804157223 */ /* 0x004fca0000000013 */
[----:B------:R1:W-:Y:S04]  /*0810*/  STG.E desc[UR16][R2.64], R21 ;  /* 0x0000001502007986 */ /* 0x0003e8000c101910 */
[----:B------:R-:W2:Y:S04]  /*0820*/  LDG.E R4, desc[UR16][R10.64+0xc] ;  /* 0x00000c100a047981 */ /* 0x000ea8000c1e1900 */
[----:B------:R-:W2:Y:S01]  /*0830*/  LDG.E R14, desc[UR16][R14.64] ;  /* 0x000000100e0e7981 */ /* 0x000ea2000c1e1900 */
[----:B------:R-:W-:Y:S01]  /*0840*/  IADD3 R9, PT, PT, R9, 0x4, RZ ;  /* 0x0000000409097810 */ /* 0x000fe20007ffe0ff */
[----:B--2---:R-:W-:-:S05]  /*0850*/  FFMA R7, R4, R14, R21 ;  /* 0x0000000e04077223 */ /* 0x004fca0000000015 */
[----:B------:R1:W-:Y:S02]  /*0860*/  STG.E desc[UR16][R2.64], R7 ;  /* 0x0000000702007986 */ /* 0x0003e4000c101910 */
.L_x_5:
[----:B------:R-:W-:-:S13]  /*0870*/  ISETP.NE.AND P0, PT, RZ, UR4, PT ;  /* 0x00000004ff007c0c */ /* 0x000fda000bf05270 */
[----:B------:R-:W-:Y:S05]  /*0880*/  @!P0 EXIT ;  /* 0x000000000000894d */ /* 0x000fea0003800000 */
[----:B------:R-:W-:-:S09]  /*0890*/  UISETP.NE.AND UP0, UPT, UR4, 0x1, UPT ;  /* 0x000000010400788c */ /* 0x000fd2000bf05270 */
[----:B------:R-:W-:Y:S05]  /*08a0*/  BRA.U !UP0, `(.L_x_6) ;  /* 0x0000000108587547 */ /* 0x000fea000b800000 */
[----:B------:R-:W2:Y:S01]  /*08b0*/  LDC.64 R10, c[0x0][0x380] ;  /* 0x0000e000ff0a7b82 */ /* 0x000ea20000000a00 */
[----:B------:R-:W-:Y:S01]  /*08c0*/  IADD3 R13, PT, PT, R0, R9, RZ ;  /* 0x00000009000d7210 */ /* 0x000fe20007ffe0ff */
[----:B01----:R-:W-:Y:S01]  /*08d0*/  IMAD R17, R9, UR5, R5 ;  /* 0x0000000509117c24 */ /* 0x003fe2000f8e0205 */
[----:B------:R-:W0:Y:S05]  /*08e0*/  LDCU.64 UR6, c[0x0][0x380] ;  /* 0x00007000ff0677ac */ /* 0x000e2a0008000a00 */
[----:B------:R-:W1:Y:S01]  /*08f0*/  LDC.64 R14, c[0x0][0x388] ;  /* 0x0000e200ff0e7b82 */ /* 0x000e620000000a00 */
[----:B--2---:R-:W-:-:S06]  /*0900*/  IMAD.WIDE.U32 R12, R13, 0x4, R10 ;  /* 0x000000040d0c7825 */ /* 0x004fcc00078e000a */
[----:B------:R-:W2:Y:S01]  /*0910*/  LDG.E R12, desc[UR16][R12.64] ;  /* 0x000000100c0c7981 */ /* 0x000ea2000c1e1900 */
[----:B-1----:R-:W-:-:S05]  /*0920*/  IMAD.WIDE R14, R17, 0x4, R14 ;  /* 0x00000004110e7825 */ /* 0x002fca00078e020e */
[----:B------:R-:W2:Y:S01]  /*0930*/  LDG.E R4, desc[UR16][R14.64] ;  /* 0x000000100e047981 */ /* 0x000ea2000c1e1900 */
[----:B------:R-:W-:Y:S02]  /*0940*/  IADD3 R6, P0, PT, R0, R9, RZ ;  /* 0x0000000900067210 */ /* 0x000fe40007f1e0ff */
[----:B------:R-:W-:Y:S02]  /*0950*/  MOV R17, UR5 ;  /* 0x0000000500117c02 */ /* 0x000fe40008000f00 */
[----:B------:R-:W-:Y:S02]  /*0960*/  IADD3.X R11, PT, PT, RZ, RZ, RZ, P0, !PT ;  /* 0x000000ffff0b7210 */ /* 0x000fe400007fe4ff */
[----:B0-----:R-:W-:Y:S01]  /*0970*/  LEA R10, P0, R6, UR6, 0x2 ;  /* 0x00000006060a7c11 */ /* 0x001fe2000f8010ff */
[----:B------:R-:W-:-:S03]  /*0980*/  IMAD.WIDE.U32 R16, R17, 0x4, R14 ;  /* 0x0000000411107825 */ /* 0x000fc600078e000e */
[----:B------:R-:W-:Y:S01]  /*0990*/  LEA.HI.X R11, R6, UR7, R11, 0x2, P0 ;  /* 0x00000007060b7c11 */ /* 0x000fe200080f140b */
[----:B--2--5:R-:W-:-:S05]  /*09a0*/  FFMA R19, R12, R4, R7 ;  /* 0x000000040c137223 */ /* 0x024fca0000000007 */
[----:B------:R2:W-:Y:S04]  /*09b0*/  STG.E desc[UR16][R2.64], R19 ;  /* 0x0000001302007986 */ /* 0x0005e8000c101910 */
[----:B------:R-:W3:Y:S04]  /*09c0*/  LDG.E R16, desc[UR16][R16.64] ;  /* 0x0000001010107981 */ /* 0x000ee8000c1e1900 */
[----:B------:R-:W3:Y:S01]  /*09d0*/  LDG.E R10, desc[UR16][R10.64+0x4] ;  /* 0x000004100a0a7981 */ /* 0x000ee2000c1e1900 */
[----:B------:R-:W-:Y:S01]  /*09e0*/  IADD3 R9, PT, PT, R9, 0x2, RZ ;  /* 0x0000000209097810 */ /* 0x000fe20007ffe0ff */
[----:B---3--:R-:W-:-:S05]  /*09f0*/  FFMA R7, R10, R16, R19 ;  /* 0x000000100a077223 */ /* 0x008fca0000000013 */
[----:B------:R2:W-:Y:S02]  /*0a00*/  STG.E desc[UR16][R2.64], R7 ;  /* 0x0000000702007986 */ /* 0x0005e4000c101910 */
.L_x_6:
[----:B------:R-:W-:-:S04]  /*0a10*/  ULOP3.LUT UR4, UR5, 0x1, URZ, 0xc0, !UPT ;  /* 0x0000000105047892 */ /* 0x000fc8000f8ec0ff */
[----:B------:R-:W-:-:S06]  /*0a20*/  UISETP.NE.U32.AND UP0, UPT, UR4, 0x1, UPT ;  /* 0x000000010400788c */ /* 0x000fcc000bf05070 */
[----:B------:R-:W-:-:S13]  /*0a30*/  PLOP3.LUT P0, PT, PT, PT, UP0, 0x80, 0x8 ;  /* 0x000000000008781c */ /* 0x000fda0003f0f008 */
[----:B------:R-:W-:Y:S05]  /*0a40*/  @P0 EXIT ;  /* 0x000000000000094d */ /* 0x000fea0003800000 */
[----:B------:R-:W3:Y:S01]  /*0a50*/  LDC.64 R10, c[0x0][0x380] ;  /* 0x0000e000ff0a7b82 */ /* 0x000ee20000000a00 */
[----:B------:R-:W-:Y:S01]  /*0a60*/  IADD3 R15, PT, PT, R0, R9, RZ ;  /* 0x00000009000f7210 */ /* 0x000fe20007ffe0ff */
[----:B------:R-:W-:-:S06]  /*0a70*/  IMAD R9, R9, UR5, R5 ;  /* 0x0000000509097c24 */ /* 0x000fcc000f8e0205 */
[----:B------:R-:W4:Y:S01]  /*0a80*/  LDC.64 R12, c[0x0][0x388] ;  /* 0x0000e200ff0c7b82 */ /* 0x000f220000000a00 */
[----:B---3--:R-:W-:-:S06]  /*0a90*/  IMAD.WIDE.U32 R4, R15, 0x4, R10 ;  /* 0x000000040f047825 */ /* 0x008fcc00078e000a */
[----:B------:R-:W0:Y:S01]  /*0aa0*/  LDG.E R4, desc[UR16][R4.64] ;  /* 0x0000001004047981 */ /* 0x000e22000c1e1900 */
[----:B----4-:R-:W-:-:S06]  /*0ab0*/  IMAD.WIDE R8, R9, 0x4, R12 ;  /* 0x0000000409087825 */ /* 0x010fcc00078e020c */
[----:B------:R-:W0:Y:S02]  /*0ac0*/  LDG.E R8, desc[UR16][R8.64] ;  /* 0x0000001008087981 */ /* 0x000e24000c1e1900 */
[----:B012--5:R-:W-:-:S05]  /*0ad0*/  FFMA R7, R4, R8, R7 ;  /* 0x0000000804077223 */ /* 0x027fca0000000007 */
[----:B------:R-:W-:Y:S01]  /*0ae0*/  STG.E desc[UR16][R2.64], R7 ;  /* 0x0000000702007986 */ /* 0x000fe2000c101910 */
[----:B------:R-:W-:Y:S05]  /*0af0*/  EXIT ;  /* 0x000000000000794d */ /* 0x000fea0003800000 */
.L_x_7:
        /* <DEDUP_REMOVED lines=16> */
.L_x_9:


//--------------------- .nv.shared._Z14MatrixMulSharePfS_S_i --------------------------
	.section	.nv.shared._Z14MatrixMulSharePfS_S_i,"aw",@nobits
	.sectionflags	@""
	.align	4
.nv.shared._Z14MatrixMulSharePfS_S_i:
	.zero		3072


//--------------------- .nv.shared.reserved.0     --------------------------
	.section	.nv.shared.reserved.0,"aw",@nobits
	.weak		__nv_reservedSMEM_offset_0_alias
	.size		__nv_reservedSMEM_offset_0_alias, 0, 64
	.other		__nv_reservedSMEM_offset_0_alias,@"STO_CUDA_RESERVED_SHARED STV_DEFAULT"
__nv_reservedSMEM_offset_0_alias:
	.zero		0
	.zero		64


//--------------------- .nv.constant0._Z14MatrixMulSharePfS_S_i --------------------------
	.section	.nv.constant0._Z14MatrixMulSharePfS_S_i,"a",@progbits
	.sectionflags	@""
	.align	4
.nv.constant0._Z14MatrixMulSharePfS_S_i:
	.zero		924


//--------------------- .nv.constant0._Z9MatrixMulPfS_S_i --------------------------
	.section	.nv.constant0._Z9MatrixMulPfS_S_i,"a",@progbits
	.sectionflags	@""
	.align	4
.nv.constant0._Z9MatrixMulPfS_S_i:
	.zero		924


//--------------------- SYMBOLS --------------------------

	.type		.nv.reservedSmem.offset0,@object
	.size		.nv.reservedSmem.offset0,0x4
	.type		.nv.reservedSmem.cap,@object
	.size		.nv.reservedSmem.cap,0x4
